	.headerflags	@"EF_CUDA_TEXMODE_UNIFIED EF_CUDA_64BIT_ADDRESS EF_CUDA_ACCELERATORS EF_CUDA_SM90 EF_CUDA_VIRTUAL_SM(EF_CUDA_SM90)"
	.elftype	@"ET_EXEC"


//--------------------- .nv.info                  --------------------------
	.section	.nv.info,"",@"SHT_CUDA_INFO"
	.align	4


	//----- nvinfo : EIATTR_REGCOUNT
	.align		4
        /*0000*/ 	.byte	0x04, 0x2f
        /*0002*/ 	.short	(.L_1 - .L_0)
	.align		4
.L_0:
        /*0004*/ 	.word	index@(triton_poi_fused_avg_pool2d_24)
        /*0008*/ 	.word	0x00000020


	//----- nvinfo : EIATTR_MIN_STACK_SIZE
	.align		4
.L_1:
        /*000c*/ 	.byte	0x04, 0x12
        /*000e*/ 	.short	(.L_3 - .L_2)
	.align		4
.L_2:
        /*0010*/ 	.word	index@(triton_poi_fused_avg_pool2d_24)
        /*0014*/ 	.word	0x00000000


	//----- nvinfo : EIATTR_FRAME_SIZE
	.align		4
.L_3:
        /*0018*/ 	.byte	0x04, 0x11
        /*001a*/ 	.short	(.L_5 - .L_4)
	.align		4
.L_4:
        /*001c*/ 	.word	index@(triton_poi_fused_avg_pool2d_24)
        /*0020*/ 	.word	0x00000000


	//----- nvinfo : EIATTR_MIN_STACK_SIZE
	.align		4
.L_5:
        /*0024*/ 	.byte	0x04, 0x12
        /*0026*/ 	.short	(.L_7 - .L_6)
	.align		4
.L_6:
        /*0028*/ 	.word	index@(triton_poi_fused_avg_pool2d_24)
        /*002c*/ 	.word	0x00000000
.L_7:


//--------------------- .nv.info.triton_poi_fused_avg_pool2d_24 --------------------------
	.section	.nv.info.triton_poi_fused_avg_pool2d_24,"",@"SHT_CUDA_INFO"
	.sectionflags	@""
	.align	4


	//----- nvinfo : EIATTR_CUDA_API_VERSION
	.align		4
        /*0000*/ 	.byte	0x04, 0x37
        /*0002*/ 	.short	(.L_9 - .L_8)
.L_8:
        /*0004*/ 	.word	0x0000007c


	//----- nvinfo : EIATTR_KPARAM_INFO
	.align		4
.L_9:
        /*0008*/ 	.byte	0x04, 0x17
        /*000a*/ 	.short	(.L_11 - .L_10)
.L_10:
        /*000c*/ 	.word	0x00000000
        /*0010*/ 	.short	0x0002
        /*0012*/ 	.short	0x0010
        /*0014*/ 	.byte	0x00, 0xf0, 0x11, 0x00


	//----- nvinfo : EIATTR_KPARAM_INFO
	.align		4
.L_11:
        /*0018*/ 	.byte	0x04, 0x17
        /*001a*/ 	.short	(.L_13 - .L_12)
.L_12:
        /*001c*/ 	.word	0x00000000
        /*0020*/ 	.short	0x0001
        /*0022*/ 	.short	0x0008
        /*0024*/ 	.byte	0x00, 0xf4, 0x21, 0x00


	//----- nvinfo : EIATTR_KPARAM_INFO
	.align		4
.L_13:
        /*0028*/ 	.byte	0x04, 0x17
        /*002a*/ 	.short	(.L_15 - .L_14)
.L_14:
        /*002c*/ 	.word	0x00000000
        /*0030*/ 	.short	0x0000
        /*0032*/ 	.short	0x0000
        /*0034*/ 	.byte	0x00, 0xf4, 0x21, 0x00


	//----- nvinfo : EIATTR_SPARSE_MMA_MASK
	.align		4
.L_15:
        /*0038*/ 	.byte	0x03, 0x50
        /*003a*/ 	.short	0x0000


	//----- nvinfo : EIATTR_MAXREG_COUNT
	.align		4
        /*003c*/ 	.byte	0x03, 0x1b
        /*003e*/ 	.short	0x00ff


	//----- nvinfo : EIATTR_EXIT_INSTR_OFFSETS
	.align		4
        /*0040*/ 	.byte	0x04, 0x1c
        /*0042*/ 	.short	(.L_17 - .L_16)


	//   ....[0]....
.L_16:
        /*0044*/ 	.word	0x00000990


	//   ....[1]....
        /*0048*/ 	.word	0x000009b0


	//----- nvinfo : EIATTR_REQNTID
	.align		4
.L_17:
        /*004c*/ 	.byte	0x04, 0x10
        /*004e*/ 	.short	(.L_19 - .L_18)
.L_18:
        /*0050*/ 	.word	0x00000100
        /*0054*/ 	.word	0x00000001
        /*0058*/ 	.word	0x00000001


	//----- nvinfo : EIATTR_CBANK_PARAM_SIZE
	.align		4
.L_19:
        /*005c*/ 	.byte	0x03, 0x19
        /*005e*/ 	.short	0x0014


	//----- nvinfo : EIATTR_PARAM_CBANK
	.align		4
        /*0060*/ 	.byte	0x04, 0x0a
        /*0062*/ 	.short	(.L_21 - .L_20)
	.align		4
.L_20:
        /*0064*/ 	.word	index@(.nv.constant0.triton_poi_fused_avg_pool2d_24)
        /*0068*/ 	.short	0x0210
        /*006a*/ 	.short	0x0014


	//----- nvinfo : EIATTR_SW_WAR
	.align		4
.L_21:
        /*006c*/ 	.byte	0x04, 0x36
        /*006e*/ 	.short	(.L_23 - .L_22)
.L_22:
        /*0070*/ 	.word	0x00000008
.L_23:


//--------------------- .nv.callgraph             --------------------------
	.section	.nv.callgraph,"",@"SHT_CUDA_CALLGRAPH"
	.align	4
	.sectionentsize	8
	.align		4
        /*0000*/ 	.word	0x00000000
	.align		4
        /*0004*/ 	.word	0xffffffff
	.align		4
        /*0008*/ 	.word	0x00000000
	.align		4
        /*000c*/ 	.word	0xfffffffe
	.align		4
        /*0010*/ 	.word	0x00000000
	.align		4
        /*0014*/ 	.word	0xfffffffd
	.align		4
        /*0018*/ 	.word	0x00000000
	.align		4
        /*001c*/ 	.word	0xfffffffc


//--------------------- .text.triton_poi_fused_avg_pool2d_24 --------------------------
	.section	.text.triton_poi_fused_avg_pool2d_24,"ax",@progbits
	.align	128
        .global         triton_poi_fused_avg_pool2d_24
        .type           triton_poi_fused_avg_pool2d_24,@function
        .size           triton_poi_fused_avg_pool2d_24,(.L_x_1 - triton_poi_fused_avg_pool2d_24)
        .other          triton_poi_fused_avg_pool2d_24,@"STO_CUDA_ENTRY STV_DEFAULT"
triton_poi_fused_avg_pool2d_24:
.text.triton_poi_fused_avg_pool2d_24:
[----:B------:R-:W0:Y:S02]  /*0000*/  LDC R1, c[0x0][0x28] ;  /* 0x00000a00ff017b82 */ /* 0x000e240000000800 */
[----:B------:R-:W1:Y:S01]  /*0010*/  S2R R0, SR_TID.X ;  /* 0x0000000000007919 */ /* 0x000e620000002100 */
[----:B------:R-:W-:Y:S01]  /*0020*/  IMAD.MOV.U32 R8, RZ, RZ, RZ ;  /* 0x000000ffff087224 */ /* 0x000fe200078e00ff */
[----:B------:R-:W2:Y:S01]  /*0030*/  LDC.64 R20, c[0x0][0x210] ;  /* 0x00008400ff147b82 */ /* 0x000ea20000000a00 */
[----:B------:R-:W-:Y:S01]  /*0040*/  CS2R R10, SRZ ;  /* 0x00000000000a7805 */ /* 0x000fe2000001ff00 */
[----:B------:R-:W3:Y:S01]  /*0050*/  S2R R9, SR_CTAID.X ;  /* 0x0000000000097919 */ /* 0x000ee20000002500 */
[----:B------:R-:W-:Y:S01]  /*0060*/  ULDC.64 UR4, c[0x0][0x208] ;  /* 0x0000820000047ab9 */ /* 0x000fe20000000a00 */
[----:B-1----:R-:W-:-:S05]  /*0070*/  IMAD.SHL.U32 R0, R0, 0x2, RZ ;  /* 0x0000000200007824 */ /* 0x002fca00078e00ff */
[----:B------:R-:W-:-:S05]  /*0080*/  LOP3.LUT R0, R0, 0x1fe, RZ, 0xc0, !PT ;  /* 0x000001fe00007812 */ /* 0x000fca00078ec0ff */
[----:B---3--:R-:W-:-:S04]  /*0090*/  IMAD R9, R9, 0x200, R0 ;  /* 0x0000020009097824 */ /* 0x008fc800078e0200 */
[----:B------:R-:W-:-:S04]  /*00a0*/  IMAD.HI R2, R9, 0x38e38e39, RZ ;  /* 0x38e38e3909027827 */ /* 0x000fc800078e02ff */
[----:B------:R-:W-:Y:S01]  /*00b0*/  IMAD.HI R6, R9, -0x2ff2ff2f, R8 ;  /* 0xd00d00d109067827 */ /* 0x000fe200078e0208 */
[----:B------:R-:W-:-:S03]  /*00c0*/  SHF.R.U32.HI R3, RZ, 0x1f, R2 ;  /* 0x0000001fff037819 */ /* 0x000fc60000011602 */
[----:B------:R-:W-:Y:S01]  /*00d0*/  VIADD R13, R9, 0xffffd780 ;  /* 0xffffd780090d7836 */ /* 0x000fe20000000000 */
[----:B------:R-:W-:Y:S01]  /*00e0*/  LEA.HI.SX32 R3, R2, R3, 0x1a ;  /* 0x0000000302037211 */ /* 0x000fe200078fd2ff */
[----:B------:R-:W-:Y:S01]  /*00f0*/  IMAD.MOV.U32 R2, RZ, RZ, RZ ;  /* 0x000000ffff027224 */ /* 0x000fe200078e00ff */
[----:B------:R-:W-:Y:S01]  /*0100*/  SHF.R.U32.HI R7, RZ, 0x1f, R6 ;  /* 0x0000001fff077819 */ /* 0x000fe20000011606 */
[----:B--2---:R-:W-:-:S03]  /*0110*/  IMAD.WIDE R12, R13, 0x4, R20 ;  /* 0x000000040d0c7825 */ /* 0x004fc600078e0214 */
[----:B------:R-:W-:Y:S01]  /*0120*/  LEA.HI.SX32 R7, R6, R7, 0x13 ;  /* 0x0000000706077211 */ /* 0x000fe200078f9aff */
[----:B------:R-:W-:-:S04]  /*0130*/  IMAD.HI R2, R3, -0x15f15f15, R2 ;  /* 0xea0ea0eb03027827 */ /* 0x000fc800078e0202 */
[----:B------:R-:W-:Y:S01]  /*0140*/  IMAD.MOV.U32 R6, RZ, RZ, RZ ;  /* 0x000000ffff067224 */ /* 0x000fe200078e00ff */
[----:B------:R-:W-:-:S03]  /*0150*/  SHF.R.U32.HI R5, RZ, 0x1f, R2 ;  /* 0x0000001fff057819 */ /* 0x000fc60000011602 */
[----:B------:R-:W-:Y:S01]  /*0160*/  IMAD.HI R0, R7, -0x15f15f15, R6 ;  /* 0xea0ea0eb07007827 */ /* 0x000fe200078e0206 */
[----:B------:R-:W-:-:S04]  /*0170*/  LEA.HI.SX32 R2, R2, R5, 0x1b ;  /* 0x0000000502027211 */ /* 0x000fc800078fdaff */
[----:B------:R-:W-:Y:S01]  /*0180*/  SHF.R.U32.HI R5, RZ, 0x1f, R0 ;  /* 0x0000001fff057819 */ /* 0x000fe20000011600 */
[----:B------:R-:W-:-:S03]  /*0190*/  IMAD R3, R2, -0x23, R3 ;  /* 0xffffffdd02037824 */ /* 0x000fc600078e0203 */
[----:B------:R-:W-:Y:S01]  /*01a0*/  LEA.HI.SX32 R5, R0, R5, 0x1b ;  /* 0x0000000500057211 */ /* 0x000fe200078fdaff */
[C---:B------:R-:W-:Y:S01]  /*01b0*/  VIADD R0, R3.reuse, 0x1 ;  /* 0x0000000103007836 */ /* 0x040fe20000000000 */
[----:B------:R-:W-:-:S03]  /*01c0*/  ISETP.GT.AND P3, PT, R3, RZ, PT ;  /* 0x000000ff0300720c */ /* 0x000fc60003f64270 */
[----:B------:R-:W-:-:S05]  /*01d0*/  IMAD R6, R5, -0x23, R7 ;  /* 0xffffffdd05067824 */ /* 0x000fca00078e0207 */
[----:B------:R-:W-:-:S04]  /*01e0*/  ISETP.GT.AND P4, PT, R6, RZ, P3 ;  /* 0x000000ff0600720c */ /* 0x000fc80001f84270 */
[----:B------:R-:W-:Y:S02]  /*01f0*/  ISETP.LT.AND P4, PT, R9, 0x158880, P4 ;  /* 0x001588800900780c */ /* 0x000fe40002781270 */
[----:B------:R-:W-:Y:S02]  /*0200*/  ISETP.GT.AND P1, PT, R3, -0x1, PT ;  /* 0xffffffff0300780c */ /* 0x000fe40003f24270 */
[----:B------:R-:W-:Y:S02]  /*0210*/  ISETP.GE.U32.AND P0, PT, R0, 0x23, PT ;  /* 0x000000230000780c */ /* 0x000fe40003f06070 */
[C---:B------:R-:W-:Y:S02]  /*0220*/  ISETP.GT.AND P1, PT, R6.reuse, RZ, P1 ;  /* 0x000000ff0600720c */ /* 0x040fe40000f24270 */
[----:B------:R-:W-:Y:S02]  /*0230*/  ISETP.GT.AND P5, PT, R6, RZ, !P0 ;  /* 0x000000ff0600720c */ /* 0x000fe400047a4270 */
[----:B------:R-:W-:-:S02]  /*0240*/  ISETP.LT.AND P2, PT, R9, 0x158880, P1 ;  /* 0x001588800900780c */ /* 0x000fc40000f41270 */
[C---:B------:R-:W-:Y:S01]  /*0250*/  ISETP.LT.AND P1, PT, R9.reuse, 0x158880, P5 ;  /* 0x001588800900780c */ /* 0x040fe20002f21270 */
[----:B------:R1:W2:Y:S01]  /*0260*/  @P4 LDG.E.64 R10, desc[UR4][R12.64] ;  /* 0x000000040c0a4981 */ /* 0x0002a2000c1e1b00 */
[C---:B------:R-:W-:Y:S01]  /*0270*/  VIADD R15, R9.reuse, 0xffffd8a0 ;  /* 0xffffd8a0090f7836 */ /* 0x040fe20000000000 */
[----:B------:R-:W-:Y:S01]  /*0280*/  CS2R R4, SRZ ;  /* 0x0000000000047805 */ /* 0x000fe2000001ff00 */
[----:B------:R-:W-:Y:S02]  /*0290*/  VIADD R17, R9, 0xffffd9c0 ;  /* 0xffffd9c009117836 */ /* 0x000fe40000000000 */
[----:B------:R-:W-:-:S04]  /*02a0*/  IMAD.WIDE R14, R15, 0x4, R20 ;  /* 0x000000040f0e7825 */ /* 0x000fc800078e0214 */
[----:B------:R-:W-:Y:S01]  /*02b0*/  IMAD.WIDE R16, R17, 0x4, R20 ;  /* 0x0000000411107825 */ /* 0x000fe200078e0214 */
[----:B-1----:R-:W-:Y:S01]  /*02c0*/  CS2R R12, SRZ ;  /* 0x00000000000c7805 */ /* 0x002fe2000001ff00 */
[----:B------:R-:W3:Y:S05]  /*02d0*/  @P2 LDG.E.64 R4, desc[UR4][R14.64] ;  /* 0x000000040e042981 */ /* 0x000eea000c1e1b00 */
[----:B------:R1:W4:Y:S01]  /*02e0*/  @P1 LDG.E.64 R12, desc[UR4][R16.64] ;  /* 0x00000004100c1981 */ /* 0x000322000c1e1b00 */
[C---:B------:R-:W-:Y:S01]  /*02f0*/  VIADD R0, R6.reuse, 0x2 ;  /* 0x0000000206007836 */ /* 0x040fe20000000000 */
[C---:B------:R-:W-:Y:S02]  /*0300*/  ISETP.GE.AND P5, PT, R6.reuse, 0x22, PT ;  /* 0x000000220600780c */ /* 0x040fe40003fa6270 */
[----:B------:R-:W-:-:S02]  /*0310*/  ISETP.GT.AND P6, PT, R6, 0x21, PT ;  /* 0x000000210600780c */ /* 0x000fc40003fc4270 */
[----:B------:R-:W-:Y:S01]  /*0320*/  SEL R7, R0, RZ, !P5 ;  /* 0x000000ff00077207 */ /* 0x000fe20006800000 */
[C---:B------:R-:W-:Y:S01]  /*0330*/  VIADD R0, R3.reuse, 0x2 ;  /* 0x0000000203007836 */ /* 0x040fe20000000000 */
[----:B------:R-:W-:Y:S02]  /*0340*/  ISETP.GT.AND P5, PT, R3, 0x21, PT ;  /* 0x000000210300780c */ /* 0x000fe40003fa4270 */
[----:B------:R-:W-:Y:S01]  /*0350*/  ISETP.GT.AND P3, PT, R6, -0x1, P3 ;  /* 0xffffffff0600780c */ /* 0x000fe20001f64270 */
[----:B------:R-:W-:Y:S02]  /*0360*/  VIADD R24, R7, 0x24 ;  /* 0x0000002407187836 */ /* 0x000fe40000000000 */
[C---:B-1----:R-:W-:Y:S01]  /*0370*/  VIADD R17, R9.reuse, 0xfffffee0 ;  /* 0xfffffee009117836 */ /* 0x042fe20000000000 */
[----:B------:R-:W-:-:S03]  /*0380*/  ISETP.LT.AND P3, PT, R9, 0x158880, P3 ;  /* 0x001588800900780c */ /* 0x000fc60001f61270 */
[----:B------:R-:W-:Y:S02]  /*0390*/  @!P6 IMAD.MOV R24, RZ, RZ, R7 ;  /* 0x000000ffff18e224 */ /* 0x000fe400078e0207 */
[----:B------:R-:W-:-:S04]  /*03a0*/  IMAD.WIDE R16, R17, 0x4, R20 ;  /* 0x0000000411107825 */ /* 0x000fc800078e0214 */
[----:B------:R-:W-:Y:S02]  /*03b0*/  VIADD R26, R6, 0x1 ;  /* 0x00000001061a7836 */ /* 0x000fe40000000000 */
[C---:B------:R-:W-:Y:S01]  /*03c0*/  VIADD R23, R9.reuse, 0x120 ;  /* 0x0000012009177836 */ /* 0x040fe20000000000 */
[----:B------:R-:W-:Y:S01]  /*03d0*/  CS2R R14, SRZ ;  /* 0x00000000000e7805 */ /* 0x000fe2000001ff00 */
[----:B------:R-:W-:-:S04]  /*03e0*/  IMAD.WIDE R18, R9, 0x4, R20 ;  /* 0x0000000409127825 */ /* 0x000fc800078e0214 */
[----:B------:R-:W-:-:S04]  /*03f0*/  IMAD.WIDE R22, R23, 0x4, R20 ;  /* 0x0000000417167825 */ /* 0x000fc800078e0214 */
[C---:B------:R-:W-:Y:S02]  /*0400*/  VIADD R29, R9.reuse, 0x2640 ;  /* 0x00002640091d7836 */ /* 0x040fe40000000000 */
[----:B------:R-:W-:Y:S02]  /*0410*/  VIADD R27, R9, 0x2760 ;  /* 0x00002760091b7836 */ /* 0x000fe40000000000 */
[----:B------:R-:W-:Y:S01]  /*0420*/  IMAD.WIDE R28, R29, 0x4, R20 ;  /* 0x000000041d1c7825 */ /* 0x000fe200078e0214 */
[----:B--2---:R-:W-:Y:S02]  /*0430*/  SEL R2, R10, RZ, P4 ;  /* 0x000000ff0a027207 */ /* 0x004fe40002000000 */
[----:B------:R-:W-:Y:S02]  /*0440*/  SEL R8, R11, RZ, P4 ;  /* 0x000000ff0b087207 */ /* 0x000fe40002000000 */
[----:B------:R-:W-:Y:S02]  /*0450*/  ISETP.GE.AND P4, PT, R3, 0x22, PT ;  /* 0x000000220300780c */ /* 0x000fe40003f86270 */
[----:B------:R-:W-:-:S02]  /*0460*/  LOP3.LUT R10, R6, R3, RZ, 0xfc, !PT ;  /* 0x00000003060a7212 */ /* 0x000fc400078efcff */
[----:B------:R-:W-:Y:S02]  /*0470*/  SEL R0, R0, RZ, !P4 ;  /* 0x000000ff00007207 */ /* 0x000fe40006000000 */
[----:B------:R-:W-:Y:S02]  /*0480*/  ISETP.GE.AND P4, PT, R9, 0x158880, PT ;  /* 0x001588800900780c */ /* 0x000fe40003f86270 */
[----:B---3--:R-:W-:Y:S01]  /*0490*/  SEL R7, R4, RZ, P2 ;  /* 0x000000ff04077207 */ /* 0x008fe20001000000 */
[----:B------:R-:W-:Y:S01]  /*04a0*/  VIADD R25, R0, 0x24 ;  /* 0x0000002400197836 */ /* 0x000fe20000000000 */
[----:B------:R-:W-:Y:S01]  /*04b0*/  ISETP.GT.AND P6, PT, R10, -0x1, !P4 ;  /* 0xffffffff0a00780c */ /* 0x000fe200067c4270 */
[----:B------:R-:W-:Y:S01]  /*04c0*/  @!P5 IMAD.MOV R25, RZ, RZ, R0 ;  /* 0x000000ffff19d224 */ /* 0x000fe200078e0200 */
[----:B------:R-:W-:Y:S02]  /*04d0*/  CS2R R10, SRZ ;  /* 0x00000000000a7805 */ /* 0x000fe4000001ff00 */
[----:B----4-:R-:W-:-:S02]  /*04e0*/  SEL R4, R12, RZ, P1 ;  /* 0x000000ff0c047207 */ /* 0x010fc40000800000 */
[----:B------:R-:W-:Y:S02]  /*04f0*/  SEL R0, R13, RZ, P1 ;  /* 0x000000ff0d007207 */ /* 0x000fe40000800000 */
[----:B------:R-:W-:Y:S01]  /*0500*/  ISETP.GT.AND P1, PT, R6, -0x1, !P0 ;  /* 0xffffffff0600780c */ /* 0x000fe20004724270 */
[----:B------:R1:W2:Y:S01]  /*0510*/  @P3 LDG.E.64 R10, desc[UR4][R16.64] ;  /* 0x00000004100a3981 */ /* 0x0002a2000c1e1b00 */
[----:B------:R-:W-:Y:S02]  /*0520*/  ISETP.GE.U32.AND P5, PT, R26, 0x23, PT ;  /* 0x000000231a00780c */ /* 0x000fe40003fa6070 */
[----:B------:R-:W-:Y:S02]  /*0530*/  ISETP.LT.AND P1, PT, R9, 0x158880, P1 ;  /* 0x001588800900780c */ /* 0x000fe40000f21270 */
[----:B------:R-:W-:Y:S02]  /*0540*/  SEL R5, R5, RZ, P2 ;  /* 0x000000ff05057207 */ /* 0x000fe40001000000 */
[----:B------:R-:W-:-:S02]  /*0550*/  CS2R R12, SRZ ;  /* 0x00000000000c7805 */ /* 0x000fc4000001ff00 */
[C---:B------:R-:W-:Y:S02]  /*0560*/  ISETP.GT.AND P2, PT, R3.reuse, RZ, !P5 ;  /* 0x000000ff0300720c */ /* 0x040fe40006f44270 */
[----:B------:R-:W-:Y:S02]  /*0570*/  ISETP.GT.AND P5, PT, R3, -0x1, !P5 ;  /* 0xffffffff0300780c */ /* 0x000fe40006fa4270 */
[C---:B------:R-:W-:Y:S01]  /*0580*/  ISETP.LT.AND P2, PT, R9.reuse, 0x158880, P2 ;  /* 0x001588800900780c */ /* 0x040fe20001741270 */
[----:B------:R3:W4:Y:S01]  /*0590*/  @P6 LDG.E.64 R12, desc[UR4][R18.64] ;  /* 0x00000004120c6981 */ /* 0x000722000c1e1b00 */
[----:B------:R-:W-:Y:S02]  /*05a0*/  ISETP.LT.AND P5, PT, R9, 0x158880, P5 ;  /* 0x001588800900780c */ /* 0x000fe40002fa1270 */
[----:B------:R-:W-:Y:S01]  /*05b0*/  ISETP.LT.U32.AND P0, PT, R26, 0x23, !P0 ;  /* 0x000000231a00780c */ /* 0x000fe20004701070 */
[----:B------:R5:W4:Y:S01]  /*05c0*/  @P1 LDG.E.64 R14, desc[UR4][R22.64] ;  /* 0x00000004160e1981 */ /* 0x000b22000c1e1b00 */
[----:B-1----:R-:W-:-:S02]  /*05d0*/  CS2R R16, SRZ ;  /* 0x0000000000107805 */ /* 0x002fc4000001ff00 */
[----:B------:R-:W-:Y:S01]  /*05e0*/  ISETP.LT.AND P0, PT, R9, 0x158880, P0 ;  /* 0x001588800900780c */ /* 0x000fe20000701270 */
[----:B------:R-:W-:Y:S01]  /*05f0*/  IMAD.WIDE R26, R27, 0x4, R20 ;  /* 0x000000041b1a7825 */ /* 0x000fe200078e0214 */
[----:B---3--:R-:W-:-:S03]  /*0600*/  CS2R R18, SRZ ;  /* 0x0000000000127805 */ /* 0x008fc6000001ff00 */
[----:B------:R1:W3:Y:S01]  /*0610*/  @P2 LDG.E.64 R16, desc[UR4][R28.64] ;  /* 0x000000041c102981 */ /* 0x0002e2000c1e1b00 */
[----:B-----5:R-:W-:-:S03]  /*0620*/  VIADD R23, R9, 0x2880 ;  /* 0x0000288009177836 */ /* 0x020fc60000000000 */
[----:B------:R-:W5:Y:S01]  /*0630*/  @P5 LDG.E.64 R18, desc[UR4][R26.64] ;  /* 0x000000041a125981 */ /* 0x000f62000c1e1b00 */
[----:B------:R-:W-:Y:S01]  /*0640*/  IMAD.WIDE R20, R23, 0x4, R20 ;  /* 0x0000000417147825 */ /* 0x000fe200078e0214 */
[----:B------:R-:W-:-:S06]  /*0650*/  CS2R R22, SRZ ;  /* 0x0000000000167805 */ /* 0x000fcc000001ff00 */
[----:B------:R-:W5:Y:S01]  /*0660*/  @P0 LDG.E.64 R22, desc[UR4][R20.64] ;  /* 0x0000000414160981 */ /* 0x000f62000c1e1b00 */
[----:B-1----:R-:W-:-:S04]  /*0670*/  IMAD.IADD R28, R6, 0x1, R3 ;  /* 0x00000001061c7824 */ /* 0x002fc800078e0203 */
[----:B------:R-:W-:-:S05]  /*0680*/  IMAD R28, R6, R3, -R28 ;  /* 0x00000003061c7224 */ /* 0x000fca00078e0a1c */
[----:B------:R-:W-:Y:S01]  /*0690*/  IADD3 R28, R24, R28, R25 ;  /* 0x0000001c181c7210 */ /* 0x000fe20007ffe019 */
[----:B------:R-:W-:-:S04]  /*06a0*/  IMAD R6, R6, R25, RZ ;  /* 0x0000001906067224 */ /* 0x000fc800078e02ff */
[----:B------:R-:W-:Y:S02]  /*06b0*/  VIADD R28, R28, 0x1 ;  /* 0x000000011c1c7836 */ /* 0x000fe40000000000 */
[----:B------:R-:W-:Y:S01]  /*06c0*/  FADD R5, R8, R5 ;  /* 0x0000000508057221 */ /* 0x000fe20000000000 */
[----:B------:R-:W-:Y:S02]  /*06d0*/  IMAD R3, R3, R24, R6 ;  /* 0x0000001803037224 */ /* 0x000fe400078e0206 */
[----:B------:R-:W-:Y:S02]  /*06e0*/  IMAD R28, R24, R25, R28 ;  /* 0x00000019181c7224 */ /* 0x000fe400078e021c */
[----:B------:R-:W-:Y:S02]  /*06f0*/  FADD R0, R5, R0 ;  /* 0x0000000005007221 */ /* 0x000fe40000000000 */
[----:B------:R-:W-:Y:S02]  /*0700*/  IMAD.IADD R3, R28, 0x1, -R3 ;  /* 0x000000011c037824 */ /* 0x000fe400078e0a03 */
[----:B------:R-:W-:-:S04]  /*0710*/  FADD R7, R2, R7 ;  /* 0x0000000702077221 */ /* 0x000fc80000000000 */
[----:B------:R-:W-:Y:S01]  /*0720*/  FADD R7, R7, R4 ;  /* 0x0000000407077221 */ /* 0x000fe20000000000 */
[----:B--2---:R-:W-:-:S05]  /*0730*/  SEL R11, R11, RZ, P3 ;  /* 0x000000ff0b0b7207 */ /* 0x004fca0001800000 */
[----:B------:R-:W-:Y:S01]  /*0740*/  FADD R2, R0, R11 ;  /* 0x0000000b00027221 */ /* 0x000fe20000000000 */
[----:B------:R-:W-:Y:S02]  /*0750*/  I2FP.F32.S32 R0, R3 ;  /* 0x0000000300007245 */ /* 0x000fe40000201400 */
[----:B------:R-:W-:Y:S02]  /*0760*/  SEL R10, R10, RZ, P3 ;  /* 0x000000ff0a0a7207 */ /* 0x000fe40001800000 */
[----:B------:R-:W-:Y:S02]  /*0770*/  FSETP.GT.AND P3, PT, |R0|, 8.50705917302346158658e+37, PT ;  /* 0x7e8000000000780b */ /* 0x000fe40003f64200 */
[----:B----4-:R-:W-:Y:S01]  /*0780*/  SEL R13, R13, RZ, P6 ;  /* 0x000000ff0d0d7207 */ /* 0x010fe20003000000 */
[----:B------:R-:W-:Y:S01]  /*0790*/  FADD R7, R7, R10 ;  /* 0x0000000a07077221 */ /* 0x000fe20000000000 */
[----:B------:R-:W-:Y:S02]  /*07a0*/  SEL R12, R12, RZ, P6 ;  /* 0x000000ff0c0c7207 */ /* 0x000fe40003000000 */
[----:B------:R-:W-:-:S02]  /*07b0*/  SEL R14, R14, RZ, P1 ;  /* 0x000000ff0e0e7207 */ /* 0x000fc40000800000 */
[----:B------:R-:W-:Y:S02]  /*07c0*/  SEL R15, R15, RZ, P1 ;  /* 0x000000ff0f0f7207 */ /* 0x000fe40000800000 */
[----:B------:R-:W-:Y:S01]  /*07d0*/  FSETP.GEU.AND P1, PT, |R0|, 1.175494350822287508e-38, PT ;  /* 0x008000000000780b */ /* 0x000fe20003f2e200 */
[----:B------:R-:W-:Y:S01]  /*07e0*/  FADD R2, R2, R13 ;  /* 0x0000000d02027221 */ /* 0x000fe20000000000 */
[----:B------:R-:W-:Y:S01]  /*07f0*/  FADD R7, R7, R12 ;  /* 0x0000000c07077221 */ /* 0x000fe20000000000 */
[----:B------:R-:W-:Y:S01]  /*0800*/  @P3 FMUL R0, R0, 0.25 ;  /* 0x3e80000000003820 */ /* 0x000fe20000400000 */
[----:B---3--:R-:W-:Y:S01]  /*0810*/  SEL R16, R16, RZ, P2 ;  /* 0x000000ff10107207 */ /* 0x008fe20001000000 */
[----:B------:R-:W-:Y:S01]  /*0820*/  FADD R4, R2, R15 ;  /* 0x0000000f02047221 */ /* 0x000fe20000000000 */
[----:B------:R-:W-:Y:S01]  /*0830*/  SEL R17, R17, RZ, P2 ;  /* 0x000000ff11117207 */ /* 0x000fe20001000000 */
[----:B------:R-:W-:Y:S01]  /*0840*/  FADD R7, R7, R14 ;  /* 0x0000000e07077221 */ /* 0x000fe20000000000 */
[----:B------:R-:W1:Y:S01]  /*0850*/  LDC.64 R2, c[0x0][0x218] ;  /* 0x00008600ff027b82 */ /* 0x000e620000000a00 */
[----:B-----5:R-:W-:-:S02]  /*0860*/  SEL R18, R18, RZ, P5 ;  /* 0x000000ff12127207 */ /* 0x020fc40002800000 */
[----:B------:R-:W-:Y:S01]  /*0870*/  SEL R19, R19, RZ, P5 ;  /* 0x000000ff13137207 */ /* 0x000fe20002800000 */
[----:B------:R-:W-:Y:S01]  /*0880*/  FADD R7, R7, R16 ;  /* 0x0000001007077221 */ /* 0x000fe20000000000 */
[----:B------:R-:W-:Y:S01]  /*0890*/  @!P1 FMUL R0, R0, 16777216 ;  /* 0x4b80000000009820 */ /* 0x000fe20000400000 */
[----:B------:R-:W-:Y:S02]  /*08a0*/  FADD R4, R4, R17 ;  /* 0x0000001104047221 */ /* 0x000fe40000000000 */
[----:B------:R-:W-:Y:S01]  /*08b0*/  FADD R7, R7, R18 ;  /* 0x0000001207077221 */ /* 0x000fe20000000000 */
[----:B------:R-:W-:Y:S01]  /*08c0*/  SEL R22, R22, RZ, P0 ;  /* 0x000000ff16167207 */ /* 0x000fe20000000000 */
[----:B------:R-:W-:Y:S01]  /*08d0*/  FADD R4, R4, R19 ;  /* 0x0000001304047221 */ /* 0x000fe20000000000 */
[----:B------:R-:W-:Y:S01]  /*08e0*/  SEL R23, R23, RZ, P0 ;  /* 0x000000ff17177207 */ /* 0x000fe20000000000 */
[----:B------:R-:W2:Y:S02]  /*08f0*/  MUFU.RCP R0, R0 ;  /* 0x0000000000007308 */ /* 0x000ea40000001000 */
[----:B------:R-:W-:-:S02]  /*0900*/  FADD R22, R7, R22 ;  /* 0x0000001607167221 */ /* 0x000fc40000000000 */
[----:B------:R-:W-:Y:S02]  /*0910*/  FADD R23, R4, R23 ;  /* 0x0000001704177221 */ /* 0x000fe40000000000 */
[----:B------:R-:W-:Y:S02]  /*0920*/  @P3 FMUL R22, R22, 0.25 ;  /* 0x3e80000016163820 */ /* 0x000fe40000400000 */
[----:B------:R-:W-:Y:S02]  /*0930*/  @P3 FMUL R23, R23, 0.25 ;  /* 0x3e80000017173820 */ /* 0x000fe40000400000 */
[----:B------:R-:W-:Y:S02]  /*0940*/  @!P1 FMUL R22, R22, 16777216 ;  /* 0x4b80000016169820 */ /* 0x000fe40000400000 */
[----:B------:R-:W-:Y:S01]  /*0950*/  @!P1 FMUL R23, R23, 16777216 ;  /* 0x4b80000017179820 */ /* 0x000fe20000400000 */
[----:B-1----:R-:W-:-:S04]  /*0960*/  IMAD.WIDE R2, R9, 0x4, R2 ;  /* 0x0000000409027825 */ /* 0x002fc800078e0202 */
[C---:B--2---:R-:W-:Y:S01]  /*0970*/  FMUL R22, R0.reuse, R22 ;  /* 0x0000001600167220 */ /* 0x044fe20000400000 */
[----:B------:R-:W-:Y:S01]  /*0980*/  FMUL R23, R0, R23 ;  /* 0x0000001700177220 */ /* 0x000fe20000400000 */
[----:B------:R-:W-:Y:S06]  /*0990*/  @P4 EXIT ;  /* 0x000000000000494d */ /* 0x000fec0003800000 */
[----:B------:R-:W-:Y:S01]  /*09a0*/  STG.E.64 desc[UR4][R2.64], R22 ;  /* 0x0000001602007986 */ /* 0x000fe2000c101b04 */
[----:B------:R-:W-:Y:S05]  /*09b0*/  EXIT ;  /* 0x000000000000794d */ /* 0x000fea0003800000 */
.L_x_0:
[----:B------:R-:W-:-:S00]  /*09c0*/  BRA `(.L_x_0) ;  /* 0xfffffffc00fc7947 */ /* 0x000fc0000383ffff */
[----:B------:R-:W-:-:S00]  /*09d0*/  NOP ;  /* 0x0000000000007918 */ /* 0x000fc00000000000 */
        /* <DEDUP_REMOVED lines=10> */
.L_x_1:


//--------------------- .nv.constant0.triton_poi_fused_avg_pool2d_24 --------------------------
	.section	.nv.constant0.triton_poi_fused_avg_pool2d_24,"a",@progbits
	.sectionflags	@""
	.align	4
.nv.constant0.triton_poi_fused_avg_pool2d_24:
	.zero		548
